//
// Generated by NVIDIA NVVM Compiler
//
// Compiler Build ID: CL-36424714
// Cuda compilation tools, release 13.0, V13.0.88
// Based on NVVM 20.0.0
//

.version 9.0
.target sm_100
.address_size 64

	// .globl	_Z21gemm_kernel_optimizediiidPKdiS0_idPdi
// _ZZ21gemm_kernel_optimizediiidPKdiS0_idPdiE2As has been demoted
// _ZZ21gemm_kernel_optimizediiidPKdiS0_idPdiE2Bs has been demoted

.visible .entry _Z21gemm_kernel_optimizediiidPKdiS0_idPdi(
	.param .u32 _Z21gemm_kernel_optimizediiidPKdiS0_idPdi_param_0,
	.param .u32 _Z21gemm_kernel_optimizediiidPKdiS0_idPdi_param_1,
	.param .u32 _Z21gemm_kernel_optimizediiidPKdiS0_idPdi_param_2,
	.param .f64 _Z21gemm_kernel_optimizediiidPKdiS0_idPdi_param_3,
	.param .u64 .ptr .align 1 _Z21gemm_kernel_optimizediiidPKdiS0_idPdi_param_4,
	.param .u32 _Z21gemm_kernel_optimizediiidPKdiS0_idPdi_param_5,
	.param .u64 .ptr .align 1 _Z21gemm_kernel_optimizediiidPKdiS0_idPdi_param_6,
	.param .u32 _Z21gemm_kernel_optimizediiidPKdiS0_idPdi_param_7,
	.param .f64 _Z21gemm_kernel_optimizediiidPKdiS0_idPdi_param_8,
	.param .u64 .ptr .align 1 _Z21gemm_kernel_optimizediiidPKdiS0_idPdi_param_9,
	.param .u32 _Z21gemm_kernel_optimizediiidPKdiS0_idPdi_param_10
)
{
	.reg .pred 	%p<13>;
	.reg .b32 	%r<47>;
	.reg .b64 	%rd<16>;
	.reg .b64 	%fd<117>;
	// demoted variable
	.shared .align 8 .b8 _ZZ21gemm_kernel_optimizediiidPKdiS0_idPdiE2As[8448];
	// demoted variable
	.shared .align 8 .b8 _ZZ21gemm_kernel_optimizediiidPKdiS0_idPdiE2Bs[8448];
	ld.param.u32 	%r24, [_Z21gemm_kernel_optimizediiidPKdiS0_idPdi_param_0];
	ld.param.u32 	%r25, [_Z21gemm_kernel_optimizediiidPKdiS0_idPdi_param_1];
	ld.param.u32 	%r26, [_Z21gemm_kernel_optimizediiidPKdiS0_idPdi_param_2];
	ld.param.f64 	%fd8, [_Z21gemm_kernel_optimizediiidPKdiS0_idPdi_param_3];
	ld.param.u32 	%r27, [_Z21gemm_kernel_optimizediiidPKdiS0_idPdi_param_5];
	ld.param.u64 	%rd5, [_Z21gemm_kernel_optimizediiidPKdiS0_idPdi_param_6];
	ld.param.u32 	%r28, [_Z21gemm_kernel_optimizediiidPKdiS0_idPdi_param_7];
	ld.param.f64 	%fd9, [_Z21gemm_kernel_optimizediiidPKdiS0_idPdi_param_8];
	ld.param.u64 	%rd6, [_Z21gemm_kernel_optimizediiidPKdiS0_idPdi_param_9];
	ld.param.u32 	%r29, [_Z21gemm_kernel_optimizediiidPKdiS0_idPdi_param_10];
	cvta.to.global.u64 	%rd1, %rd6;
	mov.u32 	%r30, %ctaid.x;
	mov.u32 	%r31, %ctaid.y;
	mov.u32 	%r42, %tid.x;
	mov.u32 	%r44, %tid.y;
	shl.b32 	%r32, %r31, 5;
	add.s32 	%r3, %r32, %r44;
	shl.b32 	%r4, %r30, 5;
	add.s32 	%r5, %r4, %r42;
	setp.lt.s32 	%p1, %r26, 1;
	mov.f64 	%fd116, 0d0000000000000000;
	@%p1 bra 	$L__BB0_7;
	add.s32 	%r33, %r26, 31;
	shr.u32 	%r34, %r33, 5;
	mul.lo.s32 	%r35, %r44, 264;
	mov.u32 	%r36, _ZZ21gemm_kernel_optimizediiidPKdiS0_idPdiE2As;
	add.s32 	%r6, %r36, %r35;
	shl.b32 	%r37, %r42, 3;
	add.s32 	%r7, %r6, %r37;
	mov.u32 	%r38, _ZZ21gemm_kernel_optimizediiidPKdiS0_idPdiE2Bs;
	add.s32 	%r9, %r38, %r37;
	add.s32 	%r8, %r9, %r35;
	neg.s32 	%r46, %r34;
	mad.lo.s32 	%r39, %r44, %r28, %r42;
	add.s32 	%r45, %r39, %r4;
	shl.b32 	%r12, %r28, 5;
	mad.lo.s32 	%r43, %r27, %r3, %r42;
	cvta.to.global.u64 	%rd2, %rd5;
	mov.f64 	%fd116, 0d0000000000000000;
$L__BB0_2:
	ld.param.u64 	%rd15, [_Z21gemm_kernel_optimizediiidPKdiS0_idPdi_param_4];
	setp.ge.s32 	%p2, %r3, %r24;
	mul.wide.s32 	%rd7, %r43, 8;
	cvta.to.global.u64 	%rd8, %rd15;
	add.s64 	%rd3, %rd8, %rd7;
	setp.ge.s32 	%p3, %r42, %r26;
	mov.f64 	%fd114, 0d0000000000000000;
	or.pred  	%p4, %p2, %p3;
	@%p4 bra 	$L__BB0_4;
	ld.global.nc.f64 	%fd114, [%rd3];
$L__BB0_4:
	setp.ge.s32 	%p5, %r5, %r25;
	st.shared.f64 	[%r7], %fd114;
	setp.ge.s32 	%p6, %r44, %r26;
	mov.f64 	%fd115, 0d0000000000000000;
	or.pred  	%p7, %p6, %p5;
	@%p7 bra 	$L__BB0_6;
	mul.wide.s32 	%rd9, %r45, 8;
	add.s64 	%rd10, %rd2, %rd9;
	ld.global.nc.f64 	%fd115, [%rd10];
$L__BB0_6:
	st.shared.f64 	[%r8], %fd115;
	bar.sync 	0;
	ld.shared.f64 	%fd14, [%r6];
	ld.shared.f64 	%fd15, [%r9];
	fma.rn.f64 	%fd16, %fd14, %fd15, %fd116;
	ld.shared.f64 	%fd17, [%r6+8];
	ld.shared.f64 	%fd18, [%r9+264];
	fma.rn.f64 	%fd19, %fd17, %fd18, %fd16;
	ld.shared.f64 	%fd20, [%r6+16];
	ld.shared.f64 	%fd21, [%r9+528];
	fma.rn.f64 	%fd22, %fd20, %fd21, %fd19;
	ld.shared.f64 	%fd23, [%r6+24];
	ld.shared.f64 	%fd24, [%r9+792];
	fma.rn.f64 	%fd25, %fd23, %fd24, %fd22;
	ld.shared.f64 	%fd26, [%r6+32];
	ld.shared.f64 	%fd27, [%r9+1056];
	fma.rn.f64 	%fd28, %fd26, %fd27, %fd25;
	ld.shared.f64 	%fd29, [%r6+40];
	ld.shared.f64 	%fd30, [%r9+1320];
	fma.rn.f64 	%fd31, %fd29, %fd30, %fd28;
	ld.shared.f64 	%fd32, [%r6+48];
	ld.shared.f64 	%fd33, [%r9+1584];
	fma.rn.f64 	%fd34, %fd32, %fd33, %fd31;
	ld.shared.f64 	%fd35, [%r6+56];
	ld.shared.f64 	%fd36, [%r9+1848];
	fma.rn.f64 	%fd37, %fd35, %fd36, %fd34;
	ld.shared.f64 	%fd38, [%r6+64];
	ld.shared.f64 	%fd39, [%r9+2112];
	fma.rn.f64 	%fd40, %fd38, %fd39, %fd37;
	ld.shared.f64 	%fd41, [%r6+72];
	ld.shared.f64 	%fd42, [%r9+2376];
	fma.rn.f64 	%fd43, %fd41, %fd42, %fd40;
	ld.shared.f64 	%fd44, [%r6+80];
	ld.shared.f64 	%fd45, [%r9+2640];
	fma.rn.f64 	%fd46, %fd44, %fd45, %fd43;
	ld.shared.f64 	%fd47, [%r6+88];
	ld.shared.f64 	%fd48, [%r9+2904];
	fma.rn.f64 	%fd49, %fd47, %fd48, %fd46;
	ld.shared.f64 	%fd50, [%r6+96];
	ld.shared.f64 	%fd51, [%r9+3168];
	fma.rn.f64 	%fd52, %fd50, %fd51, %fd49;
	ld.shared.f64 	%fd53, [%r6+104];
	ld.shared.f64 	%fd54, [%r9+3432];
	fma.rn.f64 	%fd55, %fd53, %fd54, %fd52;
	ld.shared.f64 	%fd56, [%r6+112];
	ld.shared.f64 	%fd57, [%r9+3696];
	fma.rn.f64 	%fd58, %fd56, %fd57, %fd55;
	ld.shared.f64 	%fd59, [%r6+120];
	ld.shared.f64 	%fd60, [%r9+3960];
	fma.rn.f64 	%fd61, %fd59, %fd60, %fd58;
	ld.shared.f64 	%fd62, [%r6+128];
	ld.shared.f64 	%fd63, [%r9+4224];
	fma.rn.f64 	%fd64, %fd62, %fd63, %fd61;
	ld.shared.f64 	%fd65, [%r6+136];
	ld.shared.f64 	%fd66, [%r9+4488];
	fma.rn.f64 	%fd67, %fd65, %fd66, %fd64;
	ld.shared.f64 	%fd68, [%r6+144];
	ld.shared.f64 	%fd69, [%r9+4752];
	fma.rn.f64 	%fd70, %fd68, %fd69, %fd67;
	ld.shared.f64 	%fd71, [%r6+152];
	ld.shared.f64 	%fd72, [%r9+5016];
	fma.rn.f64 	%fd73, %fd71, %fd72, %fd70;
	ld.shared.f64 	%fd74, [%r6+160];
	ld.shared.f64 	%fd75, [%r9+5280];
	fma.rn.f64 	%fd76, %fd74, %fd75, %fd73;
	ld.shared.f64 	%fd77, [%r6+168];
	ld.shared.f64 	%fd78, [%r9+5544];
	fma.rn.f64 	%fd79, %fd77, %fd78, %fd76;
	ld.shared.f64 	%fd80, [%r6+176];
	ld.shared.f64 	%fd81, [%r9+5808];
	fma.rn.f64 	%fd82, %fd80, %fd81, %fd79;
	ld.shared.f64 	%fd83, [%r6+184];
	ld.shared.f64 	%fd84, [%r9+6072];
	fma.rn.f64 	%fd85, %fd83, %fd84, %fd82;
	ld.shared.f64 	%fd86, [%r6+192];
	ld.shared.f64 	%fd87, [%r9+6336];
	fma.rn.f64 	%fd88, %fd86, %fd87, %fd85;
	ld.shared.f64 	%fd89, [%r6+200];
	ld.shared.f64 	%fd90, [%r9+6600];
	fma.rn.f64 	%fd91, %fd89, %fd90, %fd88;
	ld.shared.f64 	%fd92, [%r6+208];
	ld.shared.f64 	%fd93, [%r9+6864];
	fma.rn.f64 	%fd94, %fd92, %fd93, %fd91;
	ld.shared.f64 	%fd95, [%r6+216];
	ld.shared.f64 	%fd96, [%r9+7128];
	fma.rn.f64 	%fd97, %fd95, %fd96, %fd94;
	ld.shared.f64 	%fd98, [%r6+224];
	ld.shared.f64 	%fd99, [%r9+7392];
	fma.rn.f64 	%fd100, %fd98, %fd99, %fd97;
	ld.shared.f64 	%fd101, [%r6+232];
	ld.shared.f64 	%fd102, [%r9+7656];
	fma.rn.f64 	%fd103, %fd101, %fd102, %fd100;
	ld.shared.f64 	%fd104, [%r6+240];
	ld.shared.f64 	%fd105, [%r9+7920];
	fma.rn.f64 	%fd106, %fd104, %fd105, %fd103;
	ld.shared.f64 	%fd107, [%r6+248];
	ld.shared.f64 	%fd108, [%r9+8184];
	fma.rn.f64 	%fd116, %fd107, %fd108, %fd106;
	bar.sync 	0;
	add.s32 	%r46, %r46, 1;
	setp.ne.s32 	%p8, %r46, 0;
	add.s32 	%r45, %r45, %r12;
	add.s32 	%r44, %r44, 32;
	add.s32 	%r43, %r43, 32;
	add.s32 	%r42, %r42, 32;
	@%p8 bra 	$L__BB0_2;
$L__BB0_7:
	setp.ge.s32 	%p9, %r3, %r24;
	setp.ge.s32 	%p10, %r5, %r25;
	or.pred  	%p11, %p9, %p10;
	@%p11 bra 	$L__BB0_11;
	setp.neu.f64 	%p12, %fd9, 0d0000000000000000;
	@%p12 bra 	$L__BB0_10;
	mul.f64 	%fd112, %fd8, %fd116;
	mad.lo.s32 	%r41, %r29, %r3, %r5;
	mul.wide.s32 	%rd13, %r41, 8;
	add.s64 	%rd14, %rd1, %rd13;
	st.global.f64 	[%rd14], %fd112;
	bra.uni 	$L__BB0_11;
$L__BB0_10:
	mad.lo.s32 	%r40, %r29, %r3, %r5;
	mul.wide.s32 	%rd11, %r40, 8;
	add.s64 	%rd12, %rd1, %rd11;
	ld.global.f64 	%fd109, [%rd12];
	mul.f64 	%fd110, %fd9, %fd109;
	fma.rn.f64 	%fd111, %fd8, %fd116, %fd110;
	st.global.f64 	[%rd12], %fd111;
$L__BB0_11:
	ret;

}


// ===== COMPILED SASS (sm_100) =====

	.target	sm_100

	.elftype	@"ET_EXEC"


//--------------------- .note.nv.tkinfo           --------------------------
	.section	.note.nv.tkinfo,"",@"SHT_NOTE"
	.sectionflags	@"SHF_NOTE_NV_TKINFO"
	.tkinfo
        /*0018*/ 	.word	0x00000002
        /*0030*/ 	.string	""
        /*0030*/ 	.string	"ptxas"
        /*0030*/ 	.string	"Cuda compilation tools, release 13.0, V13.0.88"
        /*0030*/ 	.string	"Build cuda_13.0.r13.0/compiler.36424714_0"
        /*0030*/ 	.string	"-arch sm_100 -m 64 "



//--------------------- .note.nv.cuinfo           --------------------------
	.section	.note.nv.cuinfo,"",@"SHT_NOTE"
	.sectionflags	@"SHF_NOTE_NV_CUINFO"
        /*0018*/ 	.short	0x0002
        /*001a*/ 	.short	0x0064
        /*001c*/ 	.short	0x0082
	.zero		2


//--------------------- .nv.info                  --------------------------
	.section	.nv.info,"",@"SHT_CUDA_INFO"
	.align	4


	//----- nvinfo : EIATTR_REGCOUNT
	.align		4
        /*0000*/ 	.byte	0x04, 0x2f
        /*0002*/ 	.short	(.L_1 - .L_0)
	.align		4
.L_0:
        /*0004*/ 	.word	index@(_Z21gemm_kernel_optimizediiidPKdiS0_idPdi)
        /*0008*/ 	.word	0x00000020


	//----- nvinfo : EIATTR_FRAME_SIZE
	.align		4
.L_1:
        /*000c*/ 	.byte	0x04, 0x11
        /*000e*/ 	.short	(.L_3 - .L_2)
	.align		4
.L_2:
        /*0010*/ 	.word	index@(_Z21gemm_kernel_optimizediiidPKdiS0_idPdi)
        /*0014*/ 	.word	0x00000000


	//----- nvinfo : EIATTR_MIN_STACK_SIZE
	.align		4
.L_3:
        /*0018*/ 	.byte	0x04, 0x12
        /*001a*/ 	.short	(.L_5 - .L_4)
	.align		4
.L_4:
        /*001c*/ 	.word	index@(_Z21gemm_kernel_optimizediiidPKdiS0_idPdi)
        /*0020*/ 	.word	0x00000000
.L_5:


//--------------------- .nv.compat                --------------------------
	.section	.nv.compat,"",@"SHT_CUDA_COMPAT_INFO"
	.align	4
        /*0000*/ 	.byte	0x02, 0x09, 0x00, 0x00, 0x02, 0x02, 0x01, 0x00, 0x02, 0x05, 0x05, 0x00, 0x03, 0x07, 0x01, 0x01
        /*0010*/ 	.byte	0x02, 0x03, 0x00, 0x00, 0x02, 0x06, 0x01, 0x00, 0x04, 0x0b, 0x08, 0x00, 0x01, 0x00, 0x00, 0x00
        /*0020*/ 	.byte	0x00, 0x00, 0x00, 0x00


//--------------------- .nv.info._Z21gemm_kernel_optimizediiidPKdiS0_idPdi --------------------------
	.section	.nv.info._Z21gemm_kernel_optimizediiidPKdiS0_idPdi,"",@"SHT_CUDA_INFO"
	.sectionflags	@""
	.align	4


	//----- nvinfo : EIATTR_CUDA_API_VERSION
	.align		4
        /*0000*/ 	.byte	0x04, 0x37
        /*0002*/ 	.short	(.L_7 - .L_6)
.L_6:
        /*0004*/ 	.word	0x00000082


	//----- nvinfo : EIATTR_KPARAM_INFO
	.align		4
.L_7:
        /*0008*/ 	.byte	0x04, 0x17
        /*000a*/ 	.short	(.L_9 - .L_8)
.L_8:
        /*000c*/ 	.word	0x00000000
        /*0010*/ 	.short	0x000a
        /*0012*/ 	.short	0x0048
        /*0014*/ 	.byte	0x00, 0xf0, 0x11, 0x00


	//----- nvinfo : EIATTR_KPARAM_INFO
	.align		4
.L_9:
        /*0018*/ 	.byte	0x04, 0x17
        /*001a*/ 	.short	(.L_11 - .L_10)
.L_10:
        /*001c*/ 	.word	0x00000000
        /*0020*/ 	.short	0x0009
        /*0022*/ 	.short	0x0040
        /*0024*/ 	.byte	0x00, 0xf5, 0x21, 0x00


	//----- nvinfo : EIATTR_KPARAM_INFO
	.align		4
.L_11:
        /*0028*/ 	.byte	0x04, 0x17
        /*002a*/ 	.short	(.L_13 - .L_12)
.L_12:
        /*002c*/ 	.word	0x00000000
        /*0030*/ 	.short	0x0008
        /*0032*/ 	.short	0x0038
        /*0034*/ 	.byte	0x00, 0xf0, 0x21, 0x00


	//----- nvinfo : EIATTR_KPARAM_INFO
	.align		4
.L_13:
        /*0038*/ 	.byte	0x04, 0x17
        /*003a*/ 	.short	(.L_15 - .L_14)
.L_14:
        /*003c*/ 	.word	0x00000000
        /*0040*/ 	.short	0x0007
        /*0042*/ 	.short	0x0030
        /*0044*/ 	.byte	0x00, 0xf0, 0x11, 0x00


	//----- nvinfo : EIATTR_KPARAM_INFO
	.align		4
.L_15:
        /*0048*/ 	.byte	0x04, 0x17
        /*004a*/ 	.short	(.L_17 - .L_16)
.L_16:
        /*004c*/ 	.word	0x00000000
        /*0050*/ 	.short	0x0006
        /*0052*/ 	.short	0x0028
        /*0054*/ 	.byte	0x00, 0xf5, 0x21, 0x00


	//----- nvinfo : EIATTR_KPARAM_INFO
	.align		4
.L_17:
        /*0058*/ 	.byte	0x04, 0x17
        /*005a*/ 	.short	(.L_19 - .L_18)
.L_18:
        /*005c*/ 	.word	0x00000000
        /*0060*/ 	.short	0x0005
        /*0062*/ 	.short	0x0020
        /*0064*/ 	.byte	0x00, 0xf0, 0x11, 0x00


	//----- nvinfo : EIATTR_KPARAM_INFO
	.align		4
.L_19:
        /*0068*/ 	.byte	0x04, 0x17
        /*006a*/ 	.short	(.L_21 - .L_20)
.L_20:
        /*006c*/ 	.word	0x00000000
        /*0070*/ 	.short	0x0004
        /*0072*/ 	.short	0x0018
        /*0074*/ 	.byte	0x00, 0xf5, 0x21, 0x00


	//----- nvinfo : EIATTR_KPARAM_INFO
	.align		4
.L_21:
        /*0078*/ 	.byte	0x04, 0x17
        /*007a*/ 	.short	(.L_23 - .L_22)
.L_22:
        /*007c*/ 	.word	0x00000000
        /*0080*/ 	.short	0x0003
        /*0082*/ 	.short	0x0010
        /*0084*/ 	.byte	0x00, 0xf0, 0x21, 0x00


	//----- nvinfo : EIATTR_KPARAM_INFO
	.align		4
.L_23:
        /*0088*/ 	.byte	0x04, 0x17
        /*008a*/ 	.short	(.L_25 - .L_24)
.L_24:
        /*008c*/ 	.word	0x00000000
        /*0090*/ 	.short	0x0002
        /*0092*/ 	.short	0x0008
        /*0094*/ 	.byte	0x00, 0xf0, 0x11, 0x00


	//----- nvinfo : EIATTR_KPARAM_INFO
	.align		4
.L_25:
        /*0098*/ 	.byte	0x04, 0x17
        /*009a*/ 	.short	(.L_27 - .L_26)
.L_26:
        /*009c*/ 	.word	0x00000000
        /*00a0*/ 	.short	0x0001
        /*00a2*/ 	.short	0x0004
        /*00a4*/ 	.byte	0x00, 0xf0, 0x11, 0x00


	//----- nvinfo : EIATTR_KPARAM_INFO
	.align		4
.L_27:
        /*00a8*/ 	.byte	0x04, 0x17
        /*00aa*/ 	.short	(.L_29 - .L_28)
.L_28:
        /*00ac*/ 	.word	0x00000000
        /*00b0*/ 	.short	0x0000
        /*00b2*/ 	.short	0x0000
        /*00b4*/ 	.byte	0x00, 0xf0, 0x11, 0x00


	//----- nvinfo : EIATTR_SPARSE_MMA_MASK
	.align		4
.L_29:
        /*00b8*/ 	.byte	0x03, 0x50
        /*00ba*/ 	.short	0x0000


	//----- nvinfo : EIATTR_MAXREG_COUNT
	.align		4
        /*00bc*/ 	.byte	0x03, 0x1b
        /*00be*/ 	.short	0x00ff


	//----- nvinfo : EIATTR_NUM_BARRIERS
	.align		4
        /*00c0*/ 	.byte	0x02, 0x4c
        /*00c2*/ 	.byte	0x01
	.zero		1


	//----- nvinfo : EIATTR_MERCURY_ISA_VERSION
	.align		4
        /*00c4*/ 	.byte	0x03, 0x5f
        /*00c6*/ 	.short	0x0101


	//----- nvinfo : EIATTR_VRC_CTA_INIT_COUNT
	.align		4
        /*00c8*/ 	.byte	0x02, 0x4a
	.zero		1
	.zero		1


	//----- nvinfo : EIATTR_EXIT_INSTR_OFFSETS
	.align		4
        /*00cc*/ 	.byte	0x04, 0x1c
        /*00ce*/ 	.short	(.L_31 - .L_30)


	//   ....[0]....
.L_30:
        /*00d0*/ 	.word	0x000009c0


	//   ....[1]....
        /*00d4*/ 	.word	0x00000a70


	//   ....[2]....
        /*00d8*/ 	.word	0x00000b10


	//----- nvinfo : EIATTR_CBANK_PARAM_SIZE
	.align		4
.L_31:
        /*00dc*/ 	.byte	0x03, 0x19
        /*00de*/ 	.short	0x004c


	//----- nvinfo : EIATTR_PARAM_CBANK
	.align		4
        /*00e0*/ 	.byte	0x04, 0x0a
        /*00e2*/ 	.short	(.L_33 - .L_32)
	.align		4
.L_32:
        /*00e4*/ 	.word	index@(.nv.constant0._Z21gemm_kernel_optimizediiidPKdiS0_idPdi)
        /*00e8*/ 	.short	0x0380
        /*00ea*/ 	.short	0x004c


	//----- nvinfo : EIATTR_SW_WAR
	.align		4
.L_33:
        /*00ec*/ 	.byte	0x04, 0x36
        /*00ee*/ 	.short	(.L_35 - .L_34)
.L_34:
        /*00f0*/ 	.word	0x00000008
.L_35:


//--------------------- .nv.callgraph             --------------------------
	.section	.nv.callgraph,"",@"SHT_CUDA_CALLGRAPH"
	.align	4
	.sectionentsize	8
	.align		4
        /*0000*/ 	.word	0x00000000
	.align		4
        /*0004*/ 	.word	0xffffffff
	.align		4
        /*0008*/ 	.word	0x00000000
	.align		4
        /*000c*/ 	.word	0xfffffffe
	.align		4
        /*0010*/ 	.word	0x00000000
	.align		4
        /*0014*/ 	.word	0xfffffffd
	.align		4
        /*0018*/ 	.word	0x00000000
	.align		4
        /*001c*/ 	.word	0xfffffffc


//--------------------- .text._Z21gemm_kernel_optimizediiidPKdiS0_idPdi --------------------------
	.section	.text._Z21gemm_kernel_optimizediiidPKdiS0_idPdi,"ax",@progbits
	.align	128
        .global         _Z21gemm_kernel_optimizediiidPKdiS0_idPdi
        .type           _Z21gemm_kernel_optimizediiidPKdiS0_idPdi,@function
        .size           _Z21gemm_kernel_optimizediiidPKdiS0_idPdi,(.L_x_4 - _Z21gemm_kernel_optimizediiidPKdiS0_idPdi)
        .other          _Z21gemm_kernel_optimizediiidPKdiS0_idPdi,@"STO_CUDA_ENTRY STV_DEFAULT"
_Z21gemm_kernel_optimizediiidPKdiS0_idPdi:
.text._Z21gemm_kernel_optimizediiidPKdiS0_idPdi:
[----:B------:R-:W-:Y:S01]  /*0000*/  LDC R1, c[0x0][0x37c] ;  /* 0x0000df00ff017b82 */ /* 0x000fe20000000800 */
[----:B------:R-:W0:Y:S01]  /*0010*/  S2R R2, SR_CTAID.Y ;  /* 0x0000000000027919 */ /* 0x000e220000002600 */
[----:B------:R-:W1:Y:S01]  /*0020*/  LDCU UR4, c[0x0][0x388] ;  /* 0x00007100ff0477ac */ /* 0x000e620008000800 */
[----:B------:R-:W-:Y:S01]  /*0030*/  CS2R R18, SRZ ;  /* 0x0000000000127805 */ /* 0x000fe2000001ff00 */
[----:B------:R-:W0:Y:S01]  /*0040*/  S2R R4, SR_TID.Y ;  /* 0x0000000000047919 */ /* 0x000e220000002200 */
[----:B------:R-:W2:Y:S01]  /*0050*/  LDCU.64 UR6, c[0x0][0x358] ;  /* 0x00006b00ff0677ac */ /* 0x000ea20008000a00 */
[----:B------:R-:W3:Y:S01]  /*0060*/  S2R R13, SR_CTAID.X ;  /* 0x00000000000d7919 */ /* 0x000ee20000002500 */
[----:B------:R-:W3:Y:S01]  /*0070*/  S2R R23, SR_TID.X ;  /* 0x0000000000177919 */ /* 0x000ee20000002100 */
[----:B-1----:R-:W-:Y:S01]  /*0080*/  UISETP.GE.AND UP0, UPT, UR4, 0x1, UPT ;  /* 0x000000010400788c */ /* 0x002fe2000bf06270 */
[----:B0-----:R-:W-:Y:S02]  /*0090*/  IMAD R2, R2, 0x20, R4 ;  /* 0x0000002002027824 */ /* 0x001fe400078e0204 */
[----:B---3--:R-:W-:-:S06]  /*00a0*/  IMAD R3, R13, 0x20, R23 ;  /* 0x000000200d037824 */ /* 0x008fcc00078e0217 */
[----:B--2---:R-:W-:Y:S05]  /*00b0*/  BRA.U !UP0, `(.L_x_0) ;  /* 0x0000000908347547 */ /* 0x004fea000b800000 */
[----:B------:R-:W0:Y:S01]  /*00c0*/  S2R R9, SR_CgaCtaId ;  /* 0x0000000000097919 */ /* 0x000e220000008800 */
[----:B------:R-:W1:Y:S01]  /*00d0*/  LDCU UR5, c[0x0][0x3b0] ;  /* 0x00007600ff0577ac */ /* 0x000e620008000800 */
[----:B------:R-:W2:Y:S01]  /*00e0*/  LDC R5, c[0x0][0x3b0] ;  /* 0x0000ec00ff057b82 */ /* 0x000ea20000000800 */
[----:B------:R-:W-:Y:S02]  /*00f0*/  MOV R0, 0x400 ;  /* 0x0000040000007802 */ /* 0x000fe40000000f00 */
[----:B------:R-:W-:Y:S01]  /*0100*/  CS2R R18, SRZ ;  /* 0x0000000000127805 */ /* 0x000fe2000001ff00 */
[----:B------:R-:W3:Y:S01]  /*0110*/  LDCU UR8, c[0x0][0x3a0] ;  /* 0x00007400ff0877ac */ /* 0x000ee20008000800 */
[----:B------:R-:W-:Y:S01]  /*0120*/  IADD3 R6, PT, PT, R0, 0x2100, RZ ;  /* 0x0000210000067810 */ /* 0x000fe20007ffe0ff */
[----:B------:R-:W-:Y:S02]  /*0130*/  UIADD3 UR4, UPT, UPT, UR4, 0x1f, URZ ;  /* 0x0000001f04047890 */ /* 0x000fe4000fffe0ff */
[----:B------:R-:W4:Y:S01]  /*0140*/  LDC.64 R10, c[0x0][0x398] ;  /* 0x0000e600ff0a7b82 */ /* 0x000f220000000a00 */
[----:B------:R-:W0:Y:S01]  /*0150*/  LDCU UR11, c[0x0][0x388] ;  /* 0x00007100ff0b77ac */ /* 0x000e220008000800 */
[----:B------:R-:W-:Y:S01]  /*0160*/  USHF.R.U32.HI UR4, URZ, 0x5, UR4 ;  /* 0x00000005ff047899 */ /* 0x000fe20008011604 */
[----:B------:R-:W0:Y:S01]  /*0170*/  LDCU UR9, c[0x0][0x380] ;  /* 0x00007000ff0977ac */ /* 0x000e220008000800 */
[----:B------:R-:W0:Y:S02]  /*0180*/  LDCU UR10, c[0x0][0x384] ;  /* 0x00007080ff0a77ac */ /* 0x000e240008000800 */
[----:B------:R-:W-:Y:S01]  /*0190*/  UIADD3 UR4, UPT, UPT, -UR4, URZ, URZ ;  /* 0x000000ff04047290 */ /* 0x000fe2000fffe1ff */
[C---:B0-----:R-:W-:Y:S01]  /*01a0*/  LEA R7, R9.reuse, R0, 0x18 ;  /* 0x0000000009077211 */ /* 0x041fe200078ec0ff */
[----:B-1----:R-:W-:Y:S01]  /*01b0*/  IMAD R0, R4, UR5, R23 ;  /* 0x0000000504007c24 */ /* 0x002fe2000f8e0217 */
[----:B------:R-:W-:-:S03]  /*01c0*/  LEA R6, R9, R6, 0x18 ;  /* 0x0000000609067211 */ /* 0x000fc600078ec0ff */
[----:B------:R-:W-:Y:S02]  /*01d0*/  IMAD R7, R4, 0x108, R7 ;  /* 0x0000010804077824 */ /* 0x000fe400078e0207 */
[----:B------:R-:W-:Y:S01]  /*01e0*/  IMAD R9, R23, 0x8, R6 ;  /* 0x0000000817097824 */ /* 0x000fe200078e0206 */
[----:B------:R-:W-:Y:S01]  /*01f0*/  LEA R6, R13, R0, 0x5 ;  /* 0x000000000d067211 */ /* 0x000fe200078e28ff */
[----:B---3--:R-:W-:Y:S02]  /*0200*/  IMAD R0, R2, UR8, R23 ;  /* 0x0000000802007c24 */ /* 0x008fe4000f8e0217 */
[----:B------:R-:W-:Y:S02]  /*0210*/  IMAD R22, R23, 0x8, R7 ;  /* 0x0000000817167824 */ /* 0x000fe400078e0207 */
[----:B------:R-:W-:-:S07]  /*0220*/  IMAD R8, R4, 0x108, R9 ;  /* 0x0000010804087824 */ /* 0x000fce00078e0209 */
.L_x_1:
[----:B------:R-:W-:Y:S02]  /*0230*/  ISETP.GE.AND P0, PT, R3, UR10, PT ;  /* 0x0000000a03007c0c */ /* 0x000fe4000bf06270 */
[----:B------:R-:W-:Y:S02]  /*0240*/  CS2R R28, SRZ ;  /* 0x00000000001c7805 */ /* 0x000fe4000001ff00 */
[----:B------:R-:W-:Y:S01]  /*0250*/  ISETP.GE.AND P1, PT, R23, UR11, PT ;  /* 0x0000000b17007c0c */ /* 0x000fe2000bf26270 */
[----:B----4-:R-:W-:Y:S01]  /*0260*/  IMAD.WIDE R24, R0, 0x8, R10 ;  /* 0x0000000800187825 */ /* 0x010fe200078e020a */
[----:B------:R-:W-:Y:S02]  /*0270*/  ISETP.GE.OR P0, PT, R4, UR11, P0 ;  /* 0x0000000b04007c0c */ /* 0x000fe40008706670 */
[----:B------:R-:W-:Y:S02]  /*0280*/  CS2R R26, SRZ ;  /* 0x00000000001a7805 */ /* 0x000fe4000001ff00 */
[----:B------:R-:W-:-:S09]  /*0290*/  ISETP.GE.OR P1, PT, R2, UR9, P1 ;  /* 0x0000000902007c0c */ /* 0x000fd20008f26670 */
[----:B------:R-:W0:Y:S04]  /*02a0*/  @!P0 LDC.64 R12, c[0x0][0x3a8] ;  /* 0x0000ea00ff0c8b82 */ /* 0x000e280000000a00 */
[----:B------:R-:W3:Y:S01]  /*02b0*/  @!P1 LDG.E.64.CONSTANT R28, desc[UR6][R24.64] ;  /* 0x00000006181c9981 */ /* 0x000ee2000c1e9b00 */
[----:B0-----:R-:W-:-:S05]  /*02c0*/  @!P0 IMAD.WIDE R14, R6, 0x8, R12 ;  /* 0x00000008060e8825 */ /* 0x001fca00078e020c */
[----:B------:R-:W4:Y:S04]  /*02d0*/  @!P0 LDG.E.64.CONSTANT R26, desc[UR6][R14.64] ;  /* 0x000000060e1a8981 */ /* 0x000f28000c1e9b00 */
[----:B---3--:R-:W-:Y:S04]  /*02e0*/  STS.64 [R22], R28 ;  /* 0x0000001c16007388 */ /* 0x008fe80000000a00 */
[----:B----4-:R-:W-:Y:S01]  /*02f0*/  STS.64 [R8], R26 ;  /* 0x0000001a08007388 */ /* 0x010fe20000000a00 */
[----:B------:R-:W-:Y:S06]  /*0300*/  BAR.SYNC.DEFER_BLOCKING 0x0 ;  /* 0x0000000000007b1d */ /* 0x000fec0000010000 */
[----:B------:R-:W-:Y:S04]  /*0310*/  LDS.64 R12, [R7] ;  /* 0x00000000070c7984 */ /* 0x000fe80000000a00 */
[----:B------:R-:W0:Y:S04]  /*0320*/  LDS.64 R16, [R9] ;  /* 0x0000000009107984 */ /* 0x000e280000000a00 */
[----:B------:R-:W-:Y:S04]  /*0330*/  LDS.64 R14, [R7+0x8] ;  /* 0x00000800070e7984 */ /* 0x000fe80000000a00 */
[----:B------:R-:W1:Y:S01]  /*0340*/  LDS.64 R20, [R9+0x108] ;  /* 0x0001080009147984 */ /* 0x000e620000000a00 */
[----:B0-----:R-:W-:-:S03]  /*0350*/  DFMA R16, R12, R16, R18 ;  /* 0x000000100c10722b */ /* 0x001fc60000000012 */
[----:B------:R-:W-:Y:S04]  /*0360*/  LDS.64 R12, [R7+0x10] ;  /* 0x00001000070c7984 */ /* 0x000fe80000000a00 */
[----:B------:R-:W0:Y:S01]  /*0370*/  LDS.64 R18, [R9+0x210] ;  /* 0x0002100009127984 */ /* 0x000e220000000a00 */
[----:B-1----:R-:W-:-:S03]  /*0380*/  DFMA R20, R14, R20, R16 ;  /* 0x000000140e14722b */ /* 0x002fc60000000010 */
        /* <DEDUP_REMOVED lines=86> */
[----:B------:R-:W-:-:S04]  /*08f0*/  UIADD3 UR4, UPT, UPT, UR4, 0x1, URZ ;  /* 0x0000000104047890 */ /* 0x000fc8000fffe0ff */
[----:B------:R-:W-:Y:S01]  /*0900*/  UISETP.NE.AND UP0, UPT, UR4, URZ, UPT ;  /* 0x000000ff0400728c */ /* 0x000fe2000bf05270 */
[----:B------:R-:W-:Y:S01]  /*0910*/  IADD3 R0, PT, PT, R0, 0x20, RZ ;  /* 0x0000002000007810 */ /* 0x000fe20007ffe0ff */
[----:B------:R-:W-:Y:S01]  /*0920*/  VIADD R23, R23, 0x20 ;  /* 0x0000002017177836 */ /* 0x000fe20000000000 */
[----:B------:R-:W-:Y:S01]  /*0930*/  IADD3 R4, PT, PT, R4, 0x20, RZ ;  /* 0x0000002004047810 */ /* 0x000fe20007ffe0ff */
[----:B--2---:R-:W-:Y:S01]  /*0940*/  IMAD R6, R5, 0x20, R6 ;  /* 0x0000002005067824 */ /* 0x004fe200078e0206 */
[----:B0-----:R-:W-:-:S08]  /*0950*/  DFMA R12, R14, R12, R16 ;  /* 0x0000000c0e0c722b */ /* 0x001fd00000000010 */
[----:B-1----:R-:W-:Y:S01]  /*0960*/  DFMA R18, R18, R20, R12 ;  /* 0x000000141212722b */ /* 0x002fe2000000000c */
[----:B------:R-:W-:Y:S06]  /*0970*/  BAR.SYNC.DEFER_BLOCKING 0x0 ;  /* 0x0000000000007b1d */ /* 0x000fec0000010000 */
[----:B------:R-:W-:Y:S05]  /*0980*/  BRA.U UP0, `(.L_x_1) ;  /* 0xfffffff900287547 */ /* 0x000fea000b83ffff */
.L_x_0:
[----:B------:R-:W0:Y:S02]  /*0990*/  LDCU.64 UR4, c[0x0][0x380] ;  /* 0x00007000ff0477ac */ /* 0x000e240008000a00 */
[----:B0-----:R-:W-:-:S04]  /*09a0*/  ISETP.GE.AND P0, PT, R3, UR5, PT ;  /* 0x0000000503007c0c */ /* 0x001fc8000bf06270 */
[----:B------:R-:W-:-:S13]  /*09b0*/  ISETP.GE.OR P0, PT, R2, UR4, P0 ;  /* 0x0000000402007c0c */ /* 0x000fda0008706670 */
[----:B------:R-:W-:Y:S05]  /*09c0*/  @P0 EXIT ;  /* 0x000000000000094d */ /* 0x000fea0003800000 */
[----:B------:R-:W0:Y:S02]  /*09d0*/  LDCU.64 UR4, c[0x0][0x3b8] ;  /* 0x00007700ff0477ac */ /* 0x000e240008000a00 */
[----:B0-----:R-:W-:-:S14]  /*09e0*/  DSETP.NEU.AND P0, PT, RZ, UR4, PT ;  /* 0x00000004ff007e2a */ /* 0x001fdc000bf0d000 */
[----:B------:R-:W-:Y:S05]  /*09f0*/  @P0 BRA `(.L_x_2) ;  /* 0x0000000000200947 */ /* 0x000fea0003800000 */
[----:B------:R-:W0:Y:S01]  /*0a00*/  LDC.64 R4, c[0x0][0x3c0] ;  /* 0x0000f000ff047b82 */ /* 0x000e220000000a00 */
[----:B------:R-:W1:Y:S01]  /*0a10*/  LDCU UR8, c[0x0][0x3c8] ;  /* 0x00007900ff0877ac */ /* 0x000e620008000800 */
[----:B------:R-:W2:Y:S01]  /*0a20*/  LDCU.64 UR4, c[0x0][0x390] ;  /* 0x00007200ff0477ac */ /* 0x000ea20008000a00 */
[----:B-1----:R-:W-:Y:S01]  /*0a30*/  IMAD R3, R2, UR8, R3 ;  /* 0x0000000802037c24 */ /* 0x002fe2000f8e0203 */
[----:B--2---:R-:W-:-:S03]  /*0a40*/  DMUL R18, R18, UR4 ;  /* 0x0000000412127c28 */ /* 0x004fc60008000000 */
[----:B0-----:R-:W-:-:S05]  /*0a50*/  IMAD.WIDE R2, R3, 0x8, R4 ;  /* 0x0000000803027825 */ /* 0x001fca00078e0204 */
[----:B------:R-:W-:Y:S01]  /*0a60*/  STG.E.64 desc[UR6][R2.64], R18 ;  /* 0x0000001202007986 */ /* 0x000fe2000c101b06 */
[----:B------:R-:W-:Y:S05]  /*0a70*/  EXIT ;  /* 0x000000000000794d */ /* 0x000fea0003800000 */
.L_x_2:
[----:B------:R-:W0:Y:S01]  /*0a80*/  LDC.64 R4, c[0x0][0x3c0] ;  /* 0x0000f000ff047b82 */ /* 0x000e220000000a00 */
[----:B------:R-:W1:Y:S02]  /*0a90*/  LDCU UR8, c[0x0][0x3c8] ;  /* 0x00007900ff0877ac */ /* 0x000e640008000800 */
[----:B-1----:R-:W-:Y:S01]  /*0aa0*/  IMAD R3, R2, UR8, R3 ;  /* 0x0000000802037c24 */ /* 0x002fe2000f8e0203 */
[----:B------:R-:W1:Y:S03]  /*0ab0*/  LDCU.64 UR8, c[0x0][0x390] ;  /* 0x00007200ff0877ac */ /* 0x000e660008000a00 */
[----:B0-----:R-:W-:-:S05]  /*0ac0*/  IMAD.WIDE R4, R3, 0x8, R4 ;  /* 0x0000000803047825 */ /* 0x001fca00078e0204 */
[----:B------:R-:W2:Y:S02]  /*0ad0*/  LDG.E.64 R2, desc[UR6][R4.64] ;  /* 0x0000000604027981 */ /* 0x000ea4000c1e1b00 */
[----:B--2---:R-:W-:-:S08]  /*0ae0*/  DMUL R2, R2, UR4 ;  /* 0x0000000402027c28 */ /* 0x004fd00008000000 */
[----:B-1----:R-:W-:-:S07]  /*0af0*/  DFMA R2, R18, UR8, R2 ;  /* 0x0000000812027c2b */ /* 0x002fce0008000002 */
[----:B------:R-:W-:Y:S01]  /*0b00*/  STG.E.64 desc[UR6][R4.64], R2 ;  /* 0x0000000204007986 */ /* 0x000fe2000c101b06 */
[----:B------:R-:W-:Y:S05]  /*0b10*/  EXIT ;  /* 0x000000000000794d */ /* 0x000fea0003800000 */
.L_x_3:
[----:B------:R-:W-:-:S00]  /*0b20*/  BRA `(.L_x_3) ;  /* 0xfffffffc00fc7947 */ /* 0x000fc0000383ffff */
[----:B------:R-:W-:-:S00]  /*0b30*/  NOP ;  /* 0x0000000000007918 */ /* 0x000fc00000000000 */
        /* <DEDUP_REMOVED lines=12> */
.L_x_4:


//--------------------- .nv.shared._Z21gemm_kernel_optimizediiidPKdiS0_idPdi --------------------------
	.section	.nv.shared._Z21gemm_kernel_optimizediiidPKdiS0_idPdi,"aw",@nobits
	.sectionflags	@""
	.align	8
.nv.shared._Z21gemm_kernel_optimizediiidPKdiS0_idPdi:
	.zero		17920


//--------------------- .nv.shared.reserved.0     --------------------------
	.section	.nv.shared.reserved.0,"aw",@nobits
	.weak		__nv_reservedSMEM_offset_0_alias
	.size		__nv_reservedSMEM_offset_0_alias, 0, 64
	.other		__nv_reservedSMEM_offset_0_alias,@"STO_CUDA_RESERVED_SHARED STV_DEFAULT"
__nv_reservedSMEM_offset_0_alias:
	.zero		0
	.zero		64


//--------------------- .nv.constant0._Z21gemm_kernel_optimizediiidPKdiS0_idPdi --------------------------
	.section	.nv.constant0._Z21gemm_kernel_optimizediiidPKdiS0_idPdi,"a",@progbits
	.sectionflags	@""
	.align	4
.nv.constant0._Z21gemm_kernel_optimizediiidPKdiS0_idPdi:
	.zero		972


//--------------------- SYMBOLS --------------------------

	.type		.nv.reservedSmem.offset0,@object
	.size		.nv.reservedSmem.offset0,0x4
	.type		.nv.reservedSmem.cap,@object
	.size		.nv.reservedSmem.cap,0x4
